	.headerflags	@"EF_CUDA_TEXMODE_UNIFIED EF_CUDA_64BIT_ADDRESS EF_CUDA_ACCELERATORS EF_CUDA_SM90 EF_CUDA_VIRTUAL_SM(EF_CUDA_SM90)"
	.elftype	@"ET_EXEC"


//--------------------- .nv.info                  --------------------------
	.section	.nv.info,"",@"SHT_CUDA_INFO"
	.align	4


	//----- nvinfo : EIATTR_REGCOUNT
	.align		4
        /*0000*/ 	.byte	0x04, 0x2f
        /*0002*/ 	.short	(.L_2 - .L_1)
	.align		4
.L_1:
        /*0004*/ 	.word	index@(triton_per_fused__native_batch_norm_legit_10)
        /*0008*/ 	.word	0x00000010


	//----- nvinfo : EIATTR_MIN_STACK_SIZE
	.align		4
.L_2:
        /*000c*/ 	.byte	0x04, 0x12
        /*000e*/ 	.short	(.L_4 - .L_3)
	.align		4
.L_3:
        /*0010*/ 	.word	index@(triton_per_fused__native_batch_norm_legit_10)
        /*0014*/ 	.word	0x00000000


	//----- nvinfo : EIATTR_FRAME_SIZE
	.align		4
.L_4:
        /*0018*/ 	.byte	0x04, 0x11
        /*001a*/ 	.short	(.L_6 - .L_5)
	.align		4
.L_5:
        /*001c*/ 	.word	index@(triton_per_fused__native_batch_norm_legit_10)
        /*0020*/ 	.word	0x00000000


	//----- nvinfo : EIATTR_MIN_STACK_SIZE
	.align		4
.L_6:
        /*0024*/ 	.byte	0x04, 0x12
        /*0026*/ 	.short	(.L_8 - .L_7)
	.align		4
.L_7:
        /*0028*/ 	.word	index@(triton_per_fused__native_batch_norm_legit_10)
        /*002c*/ 	.word	0x00000000
.L_8:


//--------------------- .nv.info.triton_per_fused__native_batch_norm_legit_10 --------------------------
	.section	.nv.info.triton_per_fused__native_batch_norm_legit_10,"",@"SHT_CUDA_INFO"
	.sectionflags	@""
	.align	4


	//----- nvinfo : EIATTR_CUDA_API_VERSION
	.align		4
        /*0000*/ 	.byte	0x04, 0x37
        /*0002*/ 	.short	(.L_10 - .L_9)
.L_9:
        /*0004*/ 	.word	0x0000007c


	//----- nvinfo : EIATTR_KPARAM_INFO
	.align		4
.L_10:
        /*0008*/ 	.byte	0x04, 0x17
        /*000a*/ 	.short	(.L_12 - .L_11)
.L_11:
        /*000c*/ 	.word	0x00000000
        /*0010*/ 	.short	0x0004
        /*0012*/ 	.short	0x001c
        /*0014*/ 	.byte	0x00, 0xf0, 0x11, 0x00


	//----- nvinfo : EIATTR_KPARAM_INFO
	.align		4
.L_12:
        /*0018*/ 	.byte	0x04, 0x17
        /*001a*/ 	.short	(.L_14 - .L_13)
.L_13:
        /*001c*/ 	.word	0x00000000
        /*0020*/ 	.short	0x0003
        /*0022*/ 	.short	0x0018
        /*0024*/ 	.byte	0x00, 0xf0, 0x11, 0x00


	//----- nvinfo : EIATTR_KPARAM_INFO
	.align		4
.L_14:
        /*0028*/ 	.byte	0x04, 0x17
        /*002a*/ 	.short	(.L_16 - .L_15)
.L_15:
        /*002c*/ 	.word	0x00000000
        /*0030*/ 	.short	0x0002
        /*0032*/ 	.short	0x0010
        /*0034*/ 	.byte	0x00, 0xf4, 0x21, 0x00


	//----- nvinfo : EIATTR_KPARAM_INFO
	.align		4
.L_16:
        /*0038*/ 	.byte	0x04, 0x17
        /*003a*/ 	.short	(.L_18 - .L_17)
.L_17:
        /*003c*/ 	.word	0x00000000
        /*0040*/ 	.short	0x0001
        /*0042*/ 	.short	0x0008
        /*0044*/ 	.byte	0x00, 0xf4, 0x21, 0x00


	//----- nvinfo : EIATTR_KPARAM_INFO
	.align		4
.L_18:
        /*0048*/ 	.byte	0x04, 0x17
        /*004a*/ 	.short	(.L_20 - .L_19)
.L_19:
        /*004c*/ 	.word	0x00000000
        /*0050*/ 	.short	0x0000
        /*0052*/ 	.short	0x0000
        /*0054*/ 	.byte	0x00, 0xf4, 0x21, 0x00


	//----- nvinfo : EIATTR_SPARSE_MMA_MASK
	.align		4
.L_20:
        /*0058*/ 	.byte	0x03, 0x50
        /*005a*/ 	.short	0x0000


	//----- nvinfo : EIATTR_MAXREG_COUNT
	.align		4
        /*005c*/ 	.byte	0x03, 0x1b
        /*005e*/ 	.short	0x00ff


	//----- nvinfo : EIATTR_COOP_GROUP_MASK_REGIDS
	.align		4
        /*0060*/ 	.byte	0x04, 0x29
        /*0062*/ 	.short	(.L_22 - .L_21)


	//   ....[0]....
.L_21:
        /*0064*/ 	.word	0xffffffff


	//   ....[1]....
        /*0068*/ 	.word	0xffffffff


	//   ....[2]....
        /*006c*/ 	.word	0xffffffff


	//   ....[3]....
        /*0070*/ 	.word	0xffffffff


	//   ....[4]....
        /*0074*/ 	.word	0xffffffff


	//   ....[5]....
        /*0078*/ 	.word	0xffffffff


	//   ....[6]....
        /*007c*/ 	.word	0xffffffff


	//   ....[7]....
        /*0080*/ 	.word	0xffffffff


	//----- nvinfo : EIATTR_COOP_GROUP_INSTR_OFFSETS
	.align		4
.L_22:
        /*0084*/ 	.byte	0x04, 0x28
        /*0086*/ 	.short	(.L_24 - .L_23)


	//   ....[0]....
.L_23:
        /*0088*/ 	.word	0x000000f0


	//   ....[1]....
        /*008c*/ 	.word	0x00000110


	//   ....[2]....
        /*0090*/ 	.word	0x00000130


	//   ....[3]....
        /*0094*/ 	.word	0x00000150


	//   ....[4]....
        /*0098*/ 	.word	0x000001d0


	//   ....[5]....
        /*009c*/ 	.word	0x00000210


	//   ....[6]....
        /*00a0*/ 	.word	0x00000230


	//   ....[7]....
        /*00a4*/ 	.word	0x00000260


	//----- nvinfo : EIATTR_EXIT_INSTR_OFFSETS
	.align		4
.L_24:
        /*00a8*/ 	.byte	0x04, 0x1c
        /*00aa*/ 	.short	(.L_26 - .L_25)


	//   ....[0]....
.L_25:
        /*00ac*/ 	.word	0x000002c0


	//   ....[1]....
        /*00b0*/ 	.word	0x000002e0


	//----- nvinfo : EIATTR_REQNTID
	.align		4
.L_26:
        /*00b4*/ 	.byte	0x04, 0x10
        /*00b6*/ 	.short	(.L_28 - .L_27)
.L_27:
        /*00b8*/ 	.word	0x00000040
        /*00bc*/ 	.word	0x00000001
        /*00c0*/ 	.word	0x00000001


	//----- nvinfo : EIATTR_CBANK_PARAM_SIZE
	.align		4
.L_28:
        /*00c4*/ 	.byte	0x03, 0x19
        /*00c6*/ 	.short	0x0020


	//----- nvinfo : EIATTR_PARAM_CBANK
	.align		4
        /*00c8*/ 	.byte	0x04, 0x0a
        /*00ca*/ 	.short	(.L_30 - .L_29)
	.align		4
.L_29:
        /*00cc*/ 	.word	index@(.nv.constant0.triton_per_fused__native_batch_norm_legit_10)
        /*00d0*/ 	.short	0x0210
        /*00d2*/ 	.short	0x0020


	//----- nvinfo : EIATTR_SW_WAR
	.align		4
.L_30:
        /*00d4*/ 	.byte	0x04, 0x36
        /*00d6*/ 	.short	(.L_32 - .L_31)
.L_31:
        /*00d8*/ 	.word	0x00000008
.L_32:


//--------------------- .nv.callgraph             --------------------------
	.section	.nv.callgraph,"",@"SHT_CUDA_CALLGRAPH"
	.align	4
	.sectionentsize	8
	.align		4
        /*0000*/ 	.word	0x00000000
	.align		4
        /*0004*/ 	.word	0xffffffff
	.align		4
        /*0008*/ 	.word	0x00000000
	.align		4
        /*000c*/ 	.word	0xfffffffe
	.align		4
        /*0010*/ 	.word	0x00000000
	.align		4
        /*0014*/ 	.word	0xfffffffd
	.align		4
        /*0018*/ 	.word	0x00000000
	.align		4
        /*001c*/ 	.word	0xfffffffc


//--------------------- .nv.constant4             --------------------------
	.section	.nv.constant4,"a",@progbits
	.align	8
	.align		8
.nv.constant4:
        /*0000*/ 	.dword	_$_str


//--------------------- .text.triton_per_fused__native_batch_norm_legit_10 --------------------------
	.section	.text.triton_per_fused__native_batch_norm_legit_10,"ax",@progbits
	.sectionflags	@"SHF_BARRIERS=1"
	.align	128
        .global         triton_per_fused__native_batch_norm_legit_10
        .type           triton_per_fused__native_batch_norm_legit_10,@function
        .size           triton_per_fused__native_batch_norm_legit_10,(.L_x_1 - triton_per_fused__native_batch_norm_legit_10)
        .other          triton_per_fused__native_batch_norm_legit_10,@"STO_CUDA_ENTRY STV_DEFAULT"
triton_per_fused__native_batch_norm_legit_10:
.text.triton_per_fused__native_batch_norm_legit_10:
[----:B------:R-:W0:Y:S02]  /*0000*/  LDC R1, c[0x0][0x28] ;  /* 0x00000a00ff017b82 */ /* 0x000e240000000800 */
[----:B------:R-:W1:Y:S01]  /*0010*/  S2R R10, SR_TID.X ;  /* 0x00000000000a7919 */ /* 0x000e620000002100 */
[----:B------:R-:W2:Y:S01]  /*0020*/  LDC.64 R2, c[0x0][0x218] ;  /* 0x00008600ff027b82 */ /* 0x000ea20000000a00 */
[----:B------:R-:W-:Y:S01]  /*0030*/  HFMA2.MMA R4, -RZ, RZ, 0, 0 ;  /* 0x00000000ff047435 */ /* 0x000fe200000001ff */
[----:B------:R-:W-:Y:S01]  /*0040*/  ULDC.64 UR4, c[0x0][0x208] ;  /* 0x0000820000047ab9 */ /* 0x000fe20000000a00 */
[----:B------:R-:W3:Y:S01]  /*0050*/  S2R R0, SR_CTAID.X ;  /* 0x0000000000007919 */ /* 0x000ee20000002500 */
[----:B-1----:R-:W-:Y:S02]  /*0060*/  LOP3.LUT R5, R10, 0xf, RZ, 0xc0, !PT ;  /* 0x0000000f0a057812 */ /* 0x002fe400078ec0ff */
[C---:B---3--:R-:W-:Y:S02]  /*0070*/  ISETP.GE.AND P0, PT, R0.reuse, 0x200, PT ;  /* 0x000002000000780c */ /* 0x048fe40003f06270 */
[----:B------:R-:W-:-:S05]  /*0080*/  LEA R5, R0, R5, 0x4 ;  /* 0x0000000500057211 */ /* 0x000fca00078e20ff */
[----:B--2---:R-:W-:-:S06]  /*0090*/  IMAD.WIDE R2, R5, 0x4, R2 ;  /* 0x0000000405027825 */ /* 0x004fcc00078e0202 */
[----:B------:R-:W2:Y:S01]  /*00a0*/  @!P0 LDG.E R4, desc[UR4][R2.64] ;  /* 0x0000000402048981 */ /* 0x000ea2000c1e1900 */
[----:B------:R-:W-:Y:S01]  /*00b0*/  MOV R12, 0x3d800000 ;  /* 0x3d800000000c7802 */ /* 0x000fe20000000f00 */
[----:B------:R-:W-:Y:S01]  /*00c0*/  BAR.SYNC.DEFER_BLOCKING 0x0 ;  /* 0x0000000000007b1d */ /* 0x000fe20000010000 */
[----:B--2---:R-:W-:-:S04]  /*00d0*/  SEL R4, R4, RZ, !P0 ;  /* 0x000000ff04047207 */ /* 0x004fc80004000000 */
[----:B------:R-:W-:-:S05]  /*00e0*/  FSEL R5, R4, RZ, !P0 ;  /* 0x000000ff04057208 */ /* 0x000fca0004000000 */
[----:B------:R-:W1:Y:S02]  /*00f0*/  SHFL.BFLY PT, R6, R5, 0x8, 0x1f ;  /* 0x0d001f0005067f89 */ /* 0x000e6400000e0000 */
[----:B-1----:R-:W-:-:S05]  /*0100*/  FADD R6, R5, R6 ;  /* 0x0000000605067221 */ /* 0x002fca0000000000 */
[----:B------:R-:W1:Y:S02]  /*0110*/  SHFL.BFLY PT, R7, R6, 0x4, 0x1f ;  /* 0x0c801f0006077f89 */ /* 0x000e6400000e0000 */
[----:B-1----:R-:W-:-:S05]  /*0120*/  FADD R7, R6, R7 ;  /* 0x0000000706077221 */ /* 0x002fca0000000000 */
[----:B------:R-:W1:Y:S02]  /*0130*/  SHFL.BFLY PT, R8, R7, 0x2, 0x1f ;  /* 0x0c401f0007087f89 */ /* 0x000e6400000e0000 */
[----:B-1----:R-:W-:-:S05]  /*0140*/  FADD R8, R7, R8 ;  /* 0x0000000807087221 */ /* 0x002fca0000000000 */
[----:B------:R-:W1:Y:S02]  /*0150*/  SHFL.BFLY PT, R9, R8, 0x1, 0x1f ;  /* 0x0c201f0008097f89 */ /* 0x000e6400000e0000 */
[----:B-1----:R-:W-:-:S04]  /*0160*/  FADD R9, R8, R9 ;  /* 0x0000000908097221 */ /* 0x002fc80000000000 */
[----:B------:R-:W-:-:S04]  /*0170*/  FMUL R13, R9, 0.0625 ;  /* 0x3d800000090d7820 */ /* 0x000fc80000400000 */
[----:B------:R-:W-:-:S04]  /*0180*/  FADD R4, R4, -R13 ;  /* 0x8000000d04047221 */ /* 0x000fc80000000000 */
[----:B------:R-:W-:-:S05]  /*0190*/  FMUL R4, R4, R4 ;  /* 0x0000000404047220 */ /* 0x000fca0000400000 */
[----:B------:R-:W-:Y:S02]  /*01a0*/  FSEL R9, R4, RZ, !P0 ;  /* 0x000000ff04097208 */ /* 0x000fe40004000000 */
[----:B------:R-:W1:Y:S01]  /*01b0*/  LDC.64 R4, c[0x0][0x220] ;  /* 0x00008800ff047b82 */ /* 0x000e620000000a00 */
[----:B------:R-:W-:Y:S02]  /*01c0*/  LOP3.LUT P0, RZ, R10, 0x3f, RZ, 0xc0, !PT ;  /* 0x0000003f0aff7812 */ /* 0x000fe4000780c0ff */
[----:B------:R-:W2:Y:S02]  /*01d0*/  SHFL.BFLY PT, R2, R9, 0x8, 0x1f ;  /* 0x0d001f0009027f89 */ /* 0x000ea400000e0000 */
[C---:B------:R-:W-:Y:S01]  /*01e0*/  ISETP.LT.AND P0, PT, R0.reuse, 0x200, !P0 ;  /* 0x000002000000780c */ /* 0x040fe20004701270 */
[----:B-1----:R-:W-:-:S04]  /*01f0*/  IMAD.WIDE R4, R0, 0x4, R4 ;  /* 0x0000000400047825 */ /* 0x002fc800078e0204 */
[----:B--2---:R-:W-:-:S05]  /*0200*/  FADD R6, R9, R2 ;  /* 0x0000000209067221 */ /* 0x004fca0000000000 */
[----:B------:R-:W1:Y:S02]  /*0210*/  SHFL.BFLY PT, R3, R6, 0x4, 0x1f ;  /* 0x0c801f0006037f89 */ /* 0x000e6400000e0000 */
[----:B-1----:R-:W-:-:S05]  /*0220*/  FADD R7, R6, R3 ;  /* 0x0000000306077221 */ /* 0x002fca0000000000 */
[----:B------:R-:W1:Y:S02]  /*0230*/  SHFL.BFLY PT, R2, R7, 0x2, 0x1f ;  /* 0x0c401f0007027f89 */ /* 0x000e6400000e0000 */
[----:B-1----:R-:W-:Y:S02]  /*0240*/  FADD R8, R7, R2 ;  /* 0x0000000207087221 */ /* 0x002fe40000000000 */
[----:B------:R-:W1:Y:S03]  /*0250*/  LDC.64 R2, c[0x0][0x210] ;  /* 0x00008400ff027b82 */ /* 0x000e660000000a00 */
[----:B------:R-:W2:Y:S01]  /*0260*/  SHFL.BFLY PT, R11, R8, 0x1, 0x1f ;  /* 0x0c201f00080b7f89 */ /* 0x000ea200000e0000 */
[----:B-1----:R-:W-:-:S04]  /*0270*/  IMAD.WIDE R2, R0, 0x4, R2 ;  /* 0x0000000400027825 */ /* 0x002fc800078e0202 */
[----:B--2---:R-:W-:-:S04]  /*0280*/  FADD R11, R8, R11 ;  /* 0x0000000b080b7221 */ /* 0x004fc80000000000 */
[----:B------:R-:W-:-:S06]  /*0290*/  FFMA R11, R11, R12, 9.9999997473787516356e-06 ;  /* 0x3727c5ac0b0b7423 */ /* 0x000fcc000000000c */
[----:B------:R-:W1:Y:S02]  /*02a0*/  MUFU.RSQ R11, R11 ;  /* 0x0000000b000b7308 */ /* 0x000e640000001400 */
[----:B-1----:R1:W-:Y:S01]  /*02b0*/  @P0 STG.E desc[UR4][R2.64], R11 ;  /* 0x0000000b02000986 */ /* 0x0023e2000c101904 */
[----:B------:R-:W-:Y:S05]  /*02c0*/  @!P0 EXIT ;  /* 0x000000000000894d */ /* 0x000fea0003800000 */
[----:B------:R-:W-:Y:S01]  /*02d0*/  STG.E desc[UR4][R4.64], R13 ;  /* 0x0000000d04007986 */ /* 0x000fe2000c101904 */
[----:B------:R-:W-:Y:S05]  /*02e0*/  EXIT ;  /* 0x000000000000794d */ /* 0x000fea0003800000 */
.L_x_0:
[----:B------:R-:W-:-:S00]  /*02f0*/  BRA `(.L_x_0) ;  /* 0xfffffffc00fc7947 */ /* 0x000fc0000383ffff */
[----:B------:R-:W-:-:S00]  /*0300*/  NOP ;  /* 0x0000000000007918 */ /* 0x000fc00000000000 */
[----:B------:R-:W-:-:S00]  /*0310*/  NOP ;  /* 0x0000000000007918 */ /* 0x000fc00000000000 */
[----:B------:R-:W-:-:S00]  /*0320*/  NOP ;  /* 0x0000000000007918 */ /* 0x000fc00000000000 */
[----:B------:R-:W-:-:S00]  /*0330*/  NOP ;  /* 0x0000000000007918 */ /* 0x000fc00000000000 */
[----:B------:R-:W-:-:S00]  /*0340*/  NOP ;  /* 0x0000000000007918 */ /* 0x000fc00000000000 */
[----:B------:R-:W-:-:S00]  /*0350*/  NOP ;  /* 0x0000000000007918 */ /* 0x000fc00000000000 */
[----:B------:R-:W-:-:S00]  /*0360*/  NOP ;  /* 0x0000000000007918 */ /* 0x000fc00000000000 */
[----:B------:R-:W-:-:S00]  /*0370*/  NOP ;  /* 0x0000000000007918 */ /* 0x000fc00000000000 */
.L_x_1:


//--------------------- .nv.global.init           --------------------------
	.section	.nv.global.init,"aw",@progbits
.nv.global.init:
	.type		_$_str,@object
	.size		_$_str,(.L_0 - _$_str)
_$_str:
        /*0000*/ 	.byte	0x5f, 0x5f, 0x43, 0x55, 0x44, 0x41, 0x5f, 0x46, 0x54, 0x5a, 0x00
.L_0:


//--------------------- .nv.constant0.triton_per_fused__native_batch_norm_legit_10 --------------------------
	.section	.nv.constant0.triton_per_fused__native_batch_norm_legit_10,"a",@progbits
	.sectionflags	@""
	.align	4
.nv.constant0.triton_per_fused__native_batch_norm_legit_10:
	.zero		560
